	.headerflags	@"EF_CUDA_TEXMODE_UNIFIED EF_CUDA_64BIT_ADDRESS EF_CUDA_ACCELERATORS EF_CUDA_SM90 EF_CUDA_VIRTUAL_SM(EF_CUDA_SM90)"
	.elftype	@"ET_EXEC"


//--------------------- .nv.info                  --------------------------
	.section	.nv.info,"",@"SHT_CUDA_INFO"
	.align	4


	//----- nvinfo : EIATTR_REGCOUNT
	.align		4
        /*0000*/ 	.byte	0x04, 0x2f
        /*0002*/ 	.short	(.L_1 - .L_0)
	.align		4
.L_0:
        /*0004*/ 	.word	index@(triton_per_fused_hardswish_mean_25)
        /*0008*/ 	.word	0x00000016


	//----- nvinfo : EIATTR_MIN_STACK_SIZE
	.align		4
.L_1:
        /*000c*/ 	.byte	0x04, 0x12
        /*000e*/ 	.short	(.L_3 - .L_2)
	.align		4
.L_2:
        /*0010*/ 	.word	index@(triton_per_fused_hardswish_mean_25)
        /*0014*/ 	.word	0x00000000


	//----- nvinfo : EIATTR_FRAME_SIZE
	.align		4
.L_3:
        /*0018*/ 	.byte	0x04, 0x11
        /*001a*/ 	.short	(.L_5 - .L_4)
	.align		4
.L_4:
        /*001c*/ 	.word	index@(triton_per_fused_hardswish_mean_25)
        /*0020*/ 	.word	0x00000000


	//----- nvinfo : EIATTR_MIN_STACK_SIZE
	.align		4
.L_5:
        /*0024*/ 	.byte	0x04, 0x12
        /*0026*/ 	.short	(.L_7 - .L_6)
	.align		4
.L_6:
        /*0028*/ 	.word	index@(triton_per_fused_hardswish_mean_25)
        /*002c*/ 	.word	0x00000000
.L_7:


//--------------------- .nv.info.triton_per_fused_hardswish_mean_25 --------------------------
	.section	.nv.info.triton_per_fused_hardswish_mean_25,"",@"SHT_CUDA_INFO"
	.sectionflags	@""
	.align	4


	//----- nvinfo : EIATTR_CUDA_API_VERSION
	.align		4
        /*0000*/ 	.byte	0x04, 0x37
        /*0002*/ 	.short	(.L_9 - .L_8)
.L_8:
        /*0004*/ 	.word	0x0000007c


	//----- nvinfo : EIATTR_KPARAM_INFO
	.align		4
.L_9:
        /*0008*/ 	.byte	0x04, 0x17
        /*000a*/ 	.short	(.L_11 - .L_10)
.L_10:
        /*000c*/ 	.word	0x00000000
        /*0010*/ 	.short	0x0003
        /*0012*/ 	.short	0x0014
        /*0014*/ 	.byte	0x00, 0xf0, 0x11, 0x00


	//----- nvinfo : EIATTR_KPARAM_INFO
	.align		4
.L_11:
        /*0018*/ 	.byte	0x04, 0x17
        /*001a*/ 	.short	(.L_13 - .L_12)
.L_12:
        /*001c*/ 	.word	0x00000000
        /*0020*/ 	.short	0x0002
        /*0022*/ 	.short	0x0010
        /*0024*/ 	.byte	0x00, 0xf0, 0x11, 0x00


	//----- nvinfo : EIATTR_KPARAM_INFO
	.align		4
.L_13:
        /*0028*/ 	.byte	0x04, 0x17
        /*002a*/ 	.short	(.L_15 - .L_14)
.L_14:
        /*002c*/ 	.word	0x00000000
        /*0030*/ 	.short	0x0001
        /*0032*/ 	.short	0x0008
        /*0034*/ 	.byte	0x00, 0xf4, 0x21, 0x00


	//----- nvinfo : EIATTR_KPARAM_INFO
	.align		4
.L_15:
        /*0038*/ 	.byte	0x04, 0x17
        /*003a*/ 	.short	(.L_17 - .L_16)
.L_16:
        /*003c*/ 	.word	0x00000000
        /*0040*/ 	.short	0x0000
        /*0042*/ 	.short	0x0000
        /*0044*/ 	.byte	0x00, 0xf4, 0x21, 0x00


	//----- nvinfo : EIATTR_SPARSE_MMA_MASK
	.align		4
.L_17:
        /*0048*/ 	.byte	0x03, 0x50
        /*004a*/ 	.short	0x0000


	//----- nvinfo : EIATTR_MAXREG_COUNT
	.align		4
        /*004c*/ 	.byte	0x03, 0x1b
        /*004e*/ 	.short	0x00ff


	//----- nvinfo : EIATTR_COOP_GROUP_MASK_REGIDS
	.align		4
        /*0050*/ 	.byte	0x04, 0x29
        /*0052*/ 	.short	(.L_19 - .L_18)


	//   ....[0]....
.L_18:
        /*0054*/ 	.word	0xffffffff


	//   ....[1]....
        /*0058*/ 	.word	0xffffffff


	//   ....[2]....
        /*005c*/ 	.word	0xffffffff


	//   ....[3]....
        /*0060*/ 	.word	0xffffffff


	//   ....[4]....
        /*0064*/ 	.word	0xffffffff


	//   ....[5]....
        /*0068*/ 	.word	0xffffffff


	//   ....[6]....
        /*006c*/ 	.word	0xffffffff


	//   ....[7]....
        /*0070*/ 	.word	0xffffffff


	//   ....[8]....
        /*0074*/ 	.word	0xffffffff


	//   ....[9]....
        /*0078*/ 	.word	0xffffffff


	//----- nvinfo : EIATTR_COOP_GROUP_INSTR_OFFSETS
	.align		4
.L_19:
        /*007c*/ 	.byte	0x04, 0x28
        /*007e*/ 	.short	(.L_21 - .L_20)


	//   ....[0]....
.L_20:
        /*0080*/ 	.word	0x000003f0


	//   ....[1]....
        /*0084*/ 	.word	0x00000430


	//   ....[2]....
        /*0088*/ 	.word	0x00000450


	//   ....[3]....
        /*008c*/ 	.word	0x00000460


	//   ....[4]....
        /*0090*/ 	.word	0x00000480


	//   ....[5]....
        /*0094*/ 	.word	0x000004c0


	//   ....[6]....
        /*0098*/ 	.word	0x000004f0


	//   ....[7]....
        /*009c*/ 	.word	0x00000520


	//   ....[8]....
        /*00a0*/ 	.word	0x00000630


	//   ....[9]....
        /*00a4*/ 	.word	0x00000670


	//----- nvinfo : EIATTR_EXIT_INSTR_OFFSETS
	.align		4
.L_21:
        /*00a8*/ 	.byte	0x04, 0x1c
        /*00aa*/ 	.short	(.L_23 - .L_22)


	//   ....[0]....
.L_22:
        /*00ac*/ 	.word	0x00000790


	//   ....[1]....
        /*00b0*/ 	.word	0x000007c0


	//----- nvinfo : EIATTR_REQNTID
	.align		4
.L_23:
        /*00b4*/ 	.byte	0x04, 0x10
        /*00b6*/ 	.short	(.L_25 - .L_24)
.L_24:
        /*00b8*/ 	.word	0x00000080
        /*00bc*/ 	.word	0x00000001
        /*00c0*/ 	.word	0x00000001


	//----- nvinfo : EIATTR_CBANK_PARAM_SIZE
	.align		4
.L_25:
        /*00c4*/ 	.byte	0x03, 0x19
        /*00c6*/ 	.short	0x0018


	//----- nvinfo : EIATTR_PARAM_CBANK
	.align		4
        /*00c8*/ 	.byte	0x04, 0x0a
        /*00ca*/ 	.short	(.L_27 - .L_26)
	.align		4
.L_26:
        /*00cc*/ 	.word	index@(.nv.constant0.triton_per_fused_hardswish_mean_25)
        /*00d0*/ 	.short	0x0210
        /*00d2*/ 	.short	0x0018


	//----- nvinfo : EIATTR_SW_WAR
	.align		4
.L_27:
        /*00d4*/ 	.byte	0x04, 0x36
        /*00d6*/ 	.short	(.L_29 - .L_28)
.L_28:
        /*00d8*/ 	.word	0x00000008
.L_29:


//--------------------- .nv.callgraph             --------------------------
	.section	.nv.callgraph,"",@"SHT_CUDA_CALLGRAPH"
	.align	4
	.sectionentsize	8
	.align		4
        /*0000*/ 	.word	0x00000000
	.align		4
        /*0004*/ 	.word	0xffffffff
	.align		4
        /*0008*/ 	.word	0x00000000
	.align		4
        /*000c*/ 	.word	0xfffffffe
	.align		4
        /*0010*/ 	.word	0x00000000
	.align		4
        /*0014*/ 	.word	0xfffffffd
	.align		4
        /*0018*/ 	.word	0x00000000
	.align		4
        /*001c*/ 	.word	0xfffffffc


//--------------------- .text.triton_per_fused_hardswish_mean_25 --------------------------
	.section	.text.triton_per_fused_hardswish_mean_25,"ax",@progbits
	.sectionflags	@"SHF_BARRIERS=1"
	.align	128
        .global         triton_per_fused_hardswish_mean_25
        .type           triton_per_fused_hardswish_mean_25,@function
        .size           triton_per_fused_hardswish_mean_25,(.L_x_1 - triton_per_fused_hardswish_mean_25)
        .other          triton_per_fused_hardswish_mean_25,@"STO_CUDA_ENTRY STV_DEFAULT"
triton_per_fused_hardswish_mean_25:
.text.triton_per_fused_hardswish_mean_25:
[----:B------:R-:W0:Y:S02]  /*0000*/  LDC R1, c[0x0][0x28] ;  /* 0x00000a00ff017b82 */ /* 0x000e240000000800 */
[----:B------:R-:W1:Y:S01]  /*0010*/  S2R R0, SR_CTAID.X ;  /* 0x0000000000007919 */ /* 0x000e620000002500 */
[----:B------:R-:W-:Y:S01]  /*0020*/  IMAD.MOV.U32 R4, RZ, RZ, RZ ;  /* 0x000000ffff047224 */ /* 0x000fe200078e00ff */
[----:B------:R-:W2:Y:S01]  /*0030*/  LDC.64 R6, c[0x0][0x218] ;  /* 0x00008600ff067b82 */ /* 0x000ea20000000a00 */
[----:B------:R-:W-:Y:S01]  /*0040*/  ULDC.64 UR6, c[0x0][0x208] ;  /* 0x0000820000067ab9 */ /* 0x000fe20000000a00 */
[----:B------:R-:W3:Y:S01]  /*0050*/  S2R R3, SR_TID.X ;  /* 0x0000000000037919 */ /* 0x000ee20000002100 */
[----:B-1----:R-:W-:Y:S02]  /*0060*/  IMAD.SHL.U32 R0, R0, 0x20, RZ ;  /* 0x0000002000007824 */ /* 0x002fe400078e00ff */
[----:B---3--:R-:W-:Y:S01]  /*0070*/  IMAD.SHL.U32 R9, R3, 0x4, RZ ;  /* 0x0000000403097824 */ /* 0x008fe200078e00ff */
[----:B------:R-:W-:-:S04]  /*0080*/  SHF.R.U32.HI R8, RZ, 0x3, R3 ;  /* 0x00000003ff087819 */ /* 0x000fc80000011603 */
[----:B------:R-:W-:-:S04]  /*0090*/  LOP3.LUT R5, R0, 0x1c, R9, 0xf8, !PT ;  /* 0x0000001c00057812 */ /* 0x000fc800078ef809 */
[C---:B------:R-:W-:Y:S01]  /*00a0*/  ISETP.GE.AND P0, PT, R5.reuse, 0x3c0, PT ;  /* 0x000003c00500780c */ /* 0x040fe20003f06270 */
[----:B------:R-:W-:-:S05]  /*00b0*/  IMAD.HI R4, R5, -0x77777777, R4 ;  /* 0x8888888905047827 */ /* 0x000fca00078e0204 */
[----:B------:R-:W-:-:S04]  /*00c0*/  SHF.R.U32.HI R11, RZ, 0x1f, R4 ;  /* 0x0000001fff0b7819 */ /* 0x000fc80000011604 */
[----:B------:R-:W-:Y:S02]  /*00d0*/  LEA.HI.SX32 R11, R4, R11, 0x19 ;  /* 0x0000000b040b7211 */ /* 0x000fe400078fcaff */
[----:B------:R-:W-:-:S03]  /*00e0*/  SGXT.U32 R4, R8, 0x4 ;  /* 0x000000040804781a */ /* 0x000fc60000000000 */
[----:B------:R-:W-:-:S04]  /*00f0*/  IMAD R13, R11, -0xf0, R5 ;  /* 0xffffff100b0d7824 */ /* 0x000fc800078e0205 */
[----:B------:R-:W-:-:S04]  /*0100*/  IMAD R4, R4, 0xf0, R13 ;  /* 0x000000f004047824 */ /* 0x000fc800078e020d */
[----:B------:R-:W-:Y:S01]  /*0110*/  IMAD R11, R11, 0xf00, R4 ;  /* 0x00000f000b0b7824 */ /* 0x000fe200078e0204 */
[----:B------:R-:W-:-:S03]  /*0120*/  CS2R R4, SRZ ;  /* 0x0000000000047805 */ /* 0x000fc6000001ff00 */
[----:B--2---:R-:W-:Y:S01]  /*0130*/  IMAD.WIDE R10, R11, 0x4, R6 ;  /* 0x000000040b0a7825 */ /* 0x004fe200078e0206 */
[----:B------:R-:W-:-:S06]  /*0140*/  CS2R R6, SRZ ;  /* 0x0000000000067805 */ /* 0x000fcc000001ff00 */
[----:B------:R-:W2:Y:S01]  /*0150*/  @!P0 LDG.E.128 R4, desc[UR6][R10.64] ;  /* 0x000000060a048981 */ /* 0x000ea2000c1e1d00 */
[----:B------:R-:W1:Y:S01]  /*0160*/  S2UR UR5, SR_CgaCtaId ;  /* 0x00000000000579c3 */ /* 0x000e620000008800 */
[----:B------:R-:W-:Y:S02]  /*0170*/  UMOV UR4, 0x400 ;  /* 0x0000040000047882 */ /* 0x000fe40000000000 */
[----:B-1----:R-:W-:Y:S01]  /*0180*/  UPRMT UR4, UR5, 0x654, UR4 ;  /* 0x0000065405047896 */ /* 0x002fe20008000004 */
[----:B--2---:R-:W-:Y:S02]  /*0190*/  SEL R4, R4, RZ, !P0 ;  /* 0x000000ff04047207 */ /* 0x004fe40004000000 */
[----:B------:R-:W-:Y:S02]  /*01a0*/  SEL R5, R5, RZ, !P0 ;  /* 0x000000ff05057207 */ /* 0x000fe40004000000 */
[----:B------:R-:W-:Y:S01]  /*01b0*/  SEL R6, R6, RZ, !P0 ;  /* 0x000000ff06067207 */ /* 0x000fe20004000000 */
[----:B------:R-:W-:Y:S01]  /*01c0*/  FADD R8, R4, 3 ;  /* 0x4040000004087421 */ /* 0x000fe20000000000 */
[----:B------:R-:W-:Y:S01]  /*01d0*/  SEL R7, R7, RZ, !P0 ;  /* 0x000000ff07077207 */ /* 0x000fe20004000000 */
[----:B------:R-:W-:-:S02]  /*01e0*/  FADD R12, R5, 3 ;  /* 0x40400000050c7421 */ /* 0x000fc40000000000 */
[----:B------:R-:W-:Y:S01]  /*01f0*/  FADD R13, R6, 3 ;  /* 0x40400000060d7421 */ /* 0x000fe20000000000 */
[----:B------:R-:W-:Y:S01]  /*0200*/  FSETP.GTU.AND P1, PT, R8, RZ, PT ;  /* 0x000000ff0800720b */ /* 0x000fe20003f2c000 */
[----:B------:R-:W-:Y:S01]  /*0210*/  FADD R14, R7, 3 ;  /* 0x40400000070e7421 */ /* 0x000fe20000000000 */
[----:B------:R-:W-:Y:S02]  /*0220*/  FSETP.GTU.AND P3, PT, R12, RZ, PT ;  /* 0x000000ff0c00720b */ /* 0x000fe40003f6c000 */
[----:B------:R-:W-:Y:S02]  /*0230*/  FSEL R11, R8, RZ, P1 ;  /* 0x000000ff080b7208 */ /* 0x000fe40000800000 */
[----:B------:R-:W-:Y:S02]  /*0240*/  FSETP.GTU.AND P2, PT, R13, RZ, PT ;  /* 0x000000ff0d00720b */ /* 0x000fe40003f4c000 */
[----:B------:R-:W-:Y:S02]  /*0250*/  FSETP.GTU.AND P1, PT, R14, RZ, PT ;  /* 0x000000ff0e00720b */ /* 0x000fe40003f2c000 */
[----:B------:R-:W-:-:S02]  /*0260*/  FSETP.GEU.AND P5, PT, R11, 6, PT ;  /* 0x40c000000b00780b */ /* 0x000fc40003fae000 */
[----:B------:R-:W-:Y:S02]  /*0270*/  FSEL R12, R12, RZ, P3 ;  /* 0x000000ff0c0c7208 */ /* 0x000fe40001800000 */
[----:B------:R-:W-:Y:S02]  /*0280*/  FSEL R13, R13, RZ, P2 ;  /* 0x000000ff0d0d7208 */ /* 0x000fe40001000000 */
[----:B------:R-:W-:Y:S02]  /*0290*/  FSEL R14, R14, RZ, P1 ;  /* 0x000000ff0e0e7208 */ /* 0x000fe40000800000 */
[----:B------:R-:W-:Y:S02]  /*02a0*/  FSETP.GEU.AND P1, PT, R12, 6, PT ;  /* 0x40c000000c00780b */ /* 0x000fe40003f2e000 */
[----:B------:R-:W-:Y:S02]  /*02b0*/  FSETP.GEU.AND P3, PT, R13, 6, PT ;  /* 0x40c000000d00780b */ /* 0x000fe40003f6e000 */
[----:B------:R-:W-:-:S02]  /*02c0*/  FSETP.GEU.AND P2, PT, R14, 6, PT ;  /* 0x40c000000e00780b */ /* 0x000fc40003f4e000 */
[C---:B------:R-:W-:Y:S02]  /*02d0*/  FSETP.NAN.AND P6, PT, R11.reuse, R11, PT ;  /* 0x0000000b0b00720b */ /* 0x040fe40003fc8000 */
[----:B------:R-:W-:Y:S02]  /*02e0*/  FSETP.NAN.AND P4, PT, R12, R12, PT ;  /* 0x0000000c0c00720b */ /* 0x000fe40003f88000 */
[----:B------:R-:W-:Y:S02]  /*02f0*/  @P5 FSEL R11, R11, 6, P6 ;  /* 0x40c000000b0b5808 */ /* 0x000fe40003000000 */
[----:B------:R-:W-:Y:S02]  /*0300*/  FSETP.NAN.AND P5, PT, R13, R13, PT ;  /* 0x0000000d0d00720b */ /* 0x000fe40003fa8000 */
[----:B------:R-:W-:Y:S01]  /*0310*/  FSETP.NAN.AND P6, PT, R14, R14, PT ;  /* 0x0000000e0e00720b */ /* 0x000fe20003fc8000 */
[----:B------:R-:W-:Y:S01]  /*0320*/  FMUL R4, R4, R11 ;  /* 0x0000000b04047220 */ /* 0x000fe20000400000 */
[----:B------:R-:W-:-:S02]  /*0330*/  @P1 FSEL R12, R12, 6, P4 ;  /* 0x40c000000c0c1808 */ /* 0x000fc40002000000 */
[----:B------:R-:W-:Y:S01]  /*0340*/  @P3 FSEL R13, R13, 6, P5 ;  /* 0x40c000000d0d3808 */ /* 0x000fe20002800000 */
[----:B------:R-:W-:Y:S01]  /*0350*/  FMUL R4, R4, 0.16666667163372039795 ;  /* 0x3e2aaaab04047820 */ /* 0x000fe20000400000 */
[----:B------:R-:W-:Y:S01]  /*0360*/  @P2 FSEL R14, R14, 6, P6 ;  /* 0x40c000000e0e2808 */ /* 0x000fe20003000000 */
[----:B------:R-:W-:Y:S01]  /*0370*/  FMUL R5, R5, R12 ;  /* 0x0000000c05057220 */ /* 0x000fe20000400000 */
[----:B------:R-:W-:Y:S01]  /*0380*/  ISETP.GE.AND P1, PT, R3, 0x80, PT ;  /* 0x000000800300780c */ /* 0x000fe20003f26270 */
[----:B------:R-:W-:Y:S01]  /*0390*/  FMUL R6, R6, R13 ;  /* 0x0000000d06067220 */ /* 0x000fe20000400000 */
[----:B------:R-:W-:Y:S01]  /*03a0*/  FSEL R4, R4, RZ, !P0 ;  /* 0x000000ff04047208 */ /* 0x000fe20004000000 */
[----:B------:R-:W-:Y:S01]  /*03b0*/  FMUL R7, R7, R14 ;  /* 0x0000000e07077220 */ /* 0x000fe20000400000 */
[----:B------:R-:W-:Y:S01]  /*03c0*/  FMUL R5, R5, 0.16666667163372039795 ;  /* 0x3e2aaaab05057820 */ /* 0x000fe20000400000 */
[----:B------:R-:W-:Y:S02]  /*03d0*/  FMUL R6, R6, 0.16666667163372039795 ;  /* 0x3e2aaaab06067820 */ /* 0x000fe40000400000 */
[----:B------:R-:W-:Y:S01]  /*03e0*/  FMUL R7, R7, 0.16666667163372039795 ;  /* 0x3e2aaaab07077820 */ /* 0x000fe20000400000 */
[----:B------:R-:W1:Y:S01]  /*03f0*/  SHFL.BFLY PT, R11, R4, 0x10, 0x1f ;  /* 0x0e001f00040b7f89 */ /* 0x000e6200000e0000 */
[----:B------:R-:W-:-:S02]  /*0400*/  FSEL R5, R5, RZ, !P0 ;  /* 0x000000ff05057208 */ /* 0x000fc40004000000 */
[----:B------:R-:W-:Y:S02]  /*0410*/  FSEL R6, R6, RZ, !P0 ;  /* 0x000000ff06067208 */ /* 0x000fe40004000000 */
[----:B------:R-:W-:Y:S01]  /*0420*/  FSEL R7, R7, RZ, !P0 ;  /* 0x000000ff07077208 */ /* 0x000fe20004000000 */
[----:B------:R-:W2:Y:S01]  /*0430*/  SHFL.BFLY PT, R8, R5, 0x10, 0x1f ;  /* 0x0e001f0005087f89 */ /* 0x000ea200000e0000 */
[----:B------:R-:W-:-:S03]  /*0440*/  LOP3.LUT P0, RZ, R3, 0x18, RZ, 0xc0, !PT ;  /* 0x0000001803ff7812 */ /* 0x000fc6000780c0ff */
[----:B------:R-:W3:Y:S04]  /*0450*/  SHFL.BFLY PT, R15, R6, 0x10, 0x1f ;  /* 0x0e001f00060f7f89 */ /* 0x000ee800000e0000 */
[----:B------:R-:W4:Y:S01]  /*0460*/  SHFL.BFLY PT, R10, R7, 0x10, 0x1f ;  /* 0x0e001f00070a7f89 */ /* 0x000f2200000e0000 */
[----:B-1----:R-:W-:-:S05]  /*0470*/  FADD R11, R4, R11 ;  /* 0x0000000b040b7221 */ /* 0x002fca0000000000 */
[----:B------:R-:W1:Y:S01]  /*0480*/  SHFL.BFLY PT, R12, R11, 0x8, 0x1f ;  /* 0x0d001f000b0c7f89 */ /* 0x000e6200000e0000 */
[----:B--2---:R-:W-:Y:S01]  /*0490*/  FADD R13, R5, R8 ;  /* 0x00000008050d7221 */ /* 0x004fe20000000000 */
[----:B------:R-:W-:Y:S01]  /*04a0*/  SHF.R.U32.HI R8, RZ, 0x5, R3 ;  /* 0x00000005ff087819 */ /* 0x000fe20000011603 */
[----:B---3--:R-:W-:-:S03]  /*04b0*/  FADD R15, R6, R15 ;  /* 0x0000000f060f7221 */ /* 0x008fc60000000000 */
[----:B------:R-:W2:Y:S01]  /*04c0*/  SHFL.BFLY PT, R14, R13, 0x8, 0x1f ;  /* 0x0d001f000d0e7f89 */ /* 0x000ea200000e0000 */
[----:B------:R-:W-:Y:S01]  /*04d0*/  SGXT.U32 R8, R8, 0x2 ;  /* 0x000000020808781a */ /* 0x000fe20000000000 */
[----:B----4-:R-:W-:Y:S02]  /*04e0*/  FADD R16, R7, R10 ;  /* 0x0000000a07107221 */ /* 0x010fe40000000000 */
[----:B------:R-:W3:Y:S01]  /*04f0*/  SHFL.BFLY PT, R4, R15, 0x8, 0x1f ;  /* 0x0d001f000f047f89 */ /* 0x000ee200000e0000 */
[----:B------:R-:W-:Y:S01]  /*0500*/  LOP3.LUT R10, R9, 0x1c, RZ, 0xc0, !PT ;  /* 0x0000001c090a7812 */ /* 0x000fe200078ec0ff */
[----:B------:R-:W-:Y:S02]  /*0510*/  IMAD.SHL.U32 R6, R8, 0x4, RZ ;  /* 0x0000000408067824 */ /* 0x000fe400078e00ff */
[----:B------:R-:W4:Y:S02]  /*0520*/  SHFL.BFLY PT, R5, R16, 0x8, 0x1f ;  /* 0x0d001f0010057f89 */ /* 0x000f2400000e0000 */
[----:B------:R-:W-:-:S05]  /*0530*/  IMAD.SHL.U32 R17, R10, 0x10, RZ ;  /* 0x000000100a117824 */ /* 0x000fca00078e00ff */
[----:B------:R-:W-:Y:S01]  /*0540*/  LOP3.LUT R6, R17, R6, RZ, 0xfc, !PT ;  /* 0x0000000611067212 */ /* 0x000fe200078efcff */
[----:B-1----:R-:W-:-:S05]  /*0550*/  FADD R7, R11, R12 ;  /* 0x0000000c0b077221 */ /* 0x002fca0000000000 */
[----:B------:R-:W-:Y:S01]  /*0560*/  @!P0 STS [R6+UR4], R7 ;  /* 0x0000000706008988 */ /* 0x000fe20008000804 */
[----:B--2---:R-:W-:Y:S01]  /*0570*/  FADD R13, R13, R14 ;  /* 0x0000000e0d0d7221 */ /* 0x004fe20000000000 */
[----:B---3--:R-:W-:-:S04]  /*0580*/  FADD R15, R15, R4 ;  /* 0x000000040f0f7221 */ /* 0x008fc80000000000 */
[----:B------:R1:W-:Y:S01]  /*0590*/  @!P0 STS [R6+UR4+0x10], R13 ;  /* 0x0000100d06008988 */ /* 0x0003e20008000804 */
[----:B----4-:R-:W-:-:S03]  /*05a0*/  FADD R19, R16, R5 ;  /* 0x0000000510137221 */ /* 0x010fc60000000000 */
[----:B------:R-:W-:Y:S04]  /*05b0*/  @!P0 STS [R6+UR4+0x20], R15 ;  /* 0x0000200f06008988 */ /* 0x000fe80008000804 */
[----:B------:R-:W-:Y:S01]  /*05c0*/  @!P0 STS [R6+UR4+0x30], R19 ;  /* 0x0000301306008988 */ /* 0x000fe20008000804 */
[----:B------:R-:W-:Y:S01]  /*05d0*/  BAR.SYNC.DEFER_BLOCKING 0x0 ;  /* 0x0000000000007b1d */ /* 0x000fe20000010000 */
[----:B------:R-:W-:Y:S01]  /*05e0*/  LOP3.LUT P0, RZ, R3, 0x3, RZ, 0xc0, !PT ;  /* 0x0000000303ff7812 */ /* 0x000fe2000780c0ff */
[----:B-1----:R-:W-:-:S03]  /*05f0*/  VIADD R13, R17, UR4 ;  /* 0x00000004110d7c36 */ /* 0x002fc60008000000 */
[C---:B------:R-:W-:Y:S01]  /*0600*/  ISETP.LT.AND P0, PT, R3.reuse, 0x80, !P0 ;  /* 0x000000800300780c */ /* 0x040fe20004701270 */
[----:B------:R-:W-:Y:S01]  /*0610*/  IMAD R13, R10, -0xc, R13 ;  /* 0xfffffff40a0d7824 */ /* 0x000fe200078e020d */
[----:B------:R-:W1:Y:S04]  /*0620*/  @!P1 LDS R2, [R9+UR4] ;  /* 0x0000000409029984 */ /* 0x000e680008000800 */
[----:B-1----:R-:W1:Y:S02]  /*0630*/  SHFL.BFLY PT, R5, R2, 0x2, 0x1f ;  /* 0x0c401f0002057f89 */ /* 0x002e6400000e0000 */
[----:B-1----:R-:W-:Y:S01]  /*0640*/  FADD R11, R2, R5 ;  /* 0x00000005020b7221 */ /* 0x002fe20000000000 */
[----:B------:R-:W-:Y:S02]  /*0650*/  LOP3.LUT R2, R3, 0x1f, RZ, 0xc0, !PT ;  /* 0x0000001f03027812 */ /* 0x000fe400078ec0ff */
[----:B------:R-:W-:-:S02]  /*0660*/  LOP3.LUT R3, R0, 0x1f, R3, 0xf8, !PT ;  /* 0x0000001f00037812 */ /* 0x000fc400078ef803 */
[----:B------:R-:W1:Y:S01]  /*0670*/  SHFL.BFLY PT, R4, R11, 0x1, 0x1f ;  /* 0x0c201f000b047f89 */ /* 0x000e6200000e0000 */
[----:B------:R-:W-:Y:S01]  /*0680*/  LEA R14, R2, UR4, 0x2 ;  /* 0x00000004020e7c11 */ /* 0x000fe2000f8e10ff */
[----:B-1----:R-:W-:Y:S02]  /*0690*/  FADD R12, R11, R4 ;  /* 0x000000040b0c7221 */ /* 0x002fe40000000000 */
[----:B------:R-:W1:Y:S03]  /*06a0*/  LDC.64 R10, c[0x0][0x210] ;  /* 0x00008400ff0a7b82 */ /* 0x000e660000000a00 */
[----:B------:R-:W-:Y:S05]  /*06b0*/  @P0 STS [R9+UR4], R12 ;  /* 0x0000000c09000988 */ /* 0x000fea0008000804 */
[----:B------:R-:W-:Y:S01]  /*06c0*/  BAR.SYNC.DEFER_BLOCKING 0x0 ;  /* 0x0000000000007b1d */ /* 0x000fe20000010000 */
[----:B------:R-:W-:-:S04]  /*06d0*/  ISETP.GE.AND P0, PT, R3, 0x3c0, PT ;  /* 0x000003c00300780c */ /* 0x000fc80003f06270 */
[----:B------:R-:W-:Y:S01]  /*06e0*/  ISETP.EQ.AND P0, PT, R8, RZ, !P0 ;  /* 0x000000ff0800720c */ /* 0x000fe20004702270 */
[----:B-1----:R-:W-:Y:S01]  /*06f0*/  IMAD.WIDE R2, R3, 0x4, R10 ;  /* 0x0000000403027825 */ /* 0x002fe200078e020a */
[----:B------:R-:W-:Y:S04]  /*0700*/  LDS R4, [R17+UR4] ;  /* 0x0000000411047984 */ /* 0x000fe80008000800 */
[----:B------:R-:W-:Y:S04]  /*0710*/  LDS R5, [R17+UR4+0x10] ;  /* 0x0000100411057984 */ /* 0x000fe80008000800 */
[----:B------:R-:W-:Y:S04]  /*0720*/  LDS R6, [R17+UR4+0x20] ;  /* 0x0000200411067984 */ /* 0x000fe80008000800 */
[----:B------:R-:W1:Y:S01]  /*0730*/  LDS R7, [R17+UR4+0x30] ;  /* 0x0000300411077984 */ /* 0x000e620008000800 */
[----:B------:R-:W-:Y:S06]  /*0740*/  BAR.SYNC.DEFER_BLOCKING 0x0 ;  /* 0x0000000000007b1d */ /* 0x000fec0000010000 */
[----:B-1----:R1:W-:Y:S02]  /*0750*/  STS.128 [R13], R4 ;  /* 0x000000040d007388 */ /* 0x0023e40000000c00 */
[----:B------:R-:W-:Y:S06]  /*0760*/  BAR.SYNC.DEFER_BLOCKING 0x0 ;  /* 0x0000000000007b1d */ /* 0x000fec0000010000 */
[----:B------:R-:W2:Y:S02]  /*0770*/  LDS R14, [R14] ;  /* 0x000000000e0e7984 */ /* 0x000ea40000000800 */
[----:B------:R-:W-:Y:S06]  /*0780*/  BAR.SYNC.DEFER_BLOCKING 0x0 ;  /* 0x0000000000007b1d */ /* 0x000fec0000010000 */
[----:B-1----:R-:W-:Y:S05]  /*0790*/  @!P0 EXIT ;  /* 0x000000000000894d */ /* 0x002fea0003800000 */
[----:B--2---:R-:W-:-:S05]  /*07a0*/  FMUL R5, R14, 0.0625 ;  /* 0x3d8000000e057820 */ /* 0x004fca0000400000 */
[----:B------:R-:W-:Y:S01]  /*07b0*/  STG.E desc[UR6][R2.64], R5 ;  /* 0x0000000502007986 */ /* 0x000fe2000c101906 */
[----:B------:R-:W-:Y:S05]  /*07c0*/  EXIT ;  /* 0x000000000000794d */ /* 0x000fea0003800000 */
.L_x_0:
[----:B------:R-:W-:-:S00]  /*07d0*/  BRA `(.L_x_0) ;  /* 0xfffffffc00fc7947 */ /* 0x000fc0000383ffff */
[----:B------:R-:W-:-:S00]  /*07e0*/  NOP ;  /* 0x0000000000007918 */ /* 0x000fc00000000000 */
        /* <DEDUP_REMOVED lines=9> */
.L_x_1:


//--------------------- .nv.shared.triton_per_fused_hardswish_mean_25 --------------------------
	.section	.nv.shared.triton_per_fused_hardswish_mean_25,"aw",@nobits
	.sectionflags	@""
	.align	16
	.zero		1024


//--------------------- .nv.constant0.triton_per_fused_hardswish_mean_25 --------------------------
	.section	.nv.constant0.triton_per_fused_hardswish_mean_25,"a",@progbits
	.sectionflags	@""
	.align	4
.nv.constant0.triton_per_fused_hardswish_mean_25:
	.zero		552
